//
// Generated by NVIDIA NVVM Compiler
//
// Compiler Build ID: CL-36424714
// Cuda compilation tools, release 13.0, V13.0.88
// Based on NVVM 20.0.0
//

.version 9.0
.target sm_100
.address_size 64

	// .globl	_Z14convolution_1dPiS_S_ii

.visible .entry _Z14convolution_1dPiS_S_ii(
	.param .u64 .ptr .align 1 _Z14convolution_1dPiS_S_ii_param_0,
	.param .u64 .ptr .align 1 _Z14convolution_1dPiS_S_ii_param_1,
	.param .u64 .ptr .align 1 _Z14convolution_1dPiS_S_ii_param_2,
	.param .u32 _Z14convolution_1dPiS_S_ii_param_3,
	.param .u32 _Z14convolution_1dPiS_S_ii_param_4
)
{
	.reg .pred 	%p<56>;
	.reg .b32 	%r<136>;
	.reg .b64 	%rd<47>;

	ld.param.u64 	%rd7, [_Z14convolution_1dPiS_S_ii_param_0];
	ld.param.u64 	%rd6, [_Z14convolution_1dPiS_S_ii_param_1];
	ld.param.u64 	%rd8, [_Z14convolution_1dPiS_S_ii_param_2];
	ld.param.u32 	%r65, [_Z14convolution_1dPiS_S_ii_param_3];
	ld.param.u32 	%r66, [_Z14convolution_1dPiS_S_ii_param_4];
	cvta.to.global.u64 	%rd1, %rd8;
	cvta.to.global.u64 	%rd2, %rd7;
	mov.u32 	%r67, %ctaid.x;
	mov.u32 	%r68, %ntid.x;
	mov.u32 	%r69, %tid.x;
	mad.lo.s32 	%r1, %r67, %r68, %r69;
	setp.ge.s32 	%p1, %r1, %r65;
	@%p1 bra 	$L__BB0_43;
	shr.u32 	%r71, %r66, 31;
	add.s32 	%r72, %r66, %r71;
	shr.s32 	%r73, %r72, 1;
	sub.s32 	%r2, %r1, %r73;
	setp.lt.s32 	%p2, %r66, 1;
	mov.b32 	%r112, 0;
	@%p2 bra 	$L__BB0_42;
	and.b32  	%r3, %r66, 7;
	setp.lt.u32 	%p3, %r66, 8;
	mov.b32 	%r128, 0;
	mov.u32 	%r112, %r128;
	@%p3 bra 	$L__BB0_21;
	and.b32  	%r128, %r66, 2147483640;
	mov.b32 	%r110, 0;
	mov.u32 	%r112, %r110;
$L__BB0_4:
	.pragma "nounroll";
	add.s32 	%r7, %r2, %r110;
	setp.lt.s32 	%p4, %r7, 0;
	setp.ge.s32 	%p5, %r7, %r65;
	mul.wide.u32 	%rd9, %r110, 4;
	add.s64 	%rd3, %rd1, %rd9;
	or.pred  	%p6, %p4, %p5;
	@%p6 bra 	$L__BB0_6;
	mul.wide.u32 	%rd10, %r7, 4;
	add.s64 	%rd11, %rd2, %rd10;
	ld.global.u32 	%r77, [%rd11];
	ld.global.u32 	%r78, [%rd3];
	mad.lo.s32 	%r112, %r78, %r77, %r112;
$L__BB0_6:
	add.s32 	%r10, %r7, 1;
	setp.lt.s32 	%p7, %r10, 0;
	setp.ge.s32 	%p8, %r10, %r65;
	or.pred  	%p9, %p7, %p8;
	@%p9 bra 	$L__BB0_8;
	mul.wide.u32 	%rd12, %r10, 4;
	add.s64 	%rd13, %rd2, %rd12;
	ld.global.u32 	%r79, [%rd13];
	ld.global.u32 	%r80, [%rd3+4];
	mad.lo.s32 	%r112, %r80, %r79, %r112;
$L__BB0_8:
	add.s32 	%r13, %r7, 2;
	setp.lt.s32 	%p10, %r13, 0;
	setp.ge.s32 	%p11, %r13, %r65;
	or.pred  	%p12, %p10, %p11;
	@%p12 bra 	$L__BB0_10;
	mul.wide.u32 	%rd14, %r13, 4;
	add.s64 	%rd15, %rd2, %rd14;
	ld.global.u32 	%r81, [%rd15];
	ld.global.u32 	%r82, [%rd3+8];
	mad.lo.s32 	%r112, %r82, %r81, %r112;
$L__BB0_10:
	add.s32 	%r16, %r7, 3;
	setp.lt.s32 	%p13, %r16, 0;
	setp.ge.s32 	%p14, %r16, %r65;
	or.pred  	%p15, %p13, %p14;
	@%p15 bra 	$L__BB0_12;
	mul.wide.u32 	%rd16, %r16, 4;
	add.s64 	%rd17, %rd2, %rd16;
	ld.global.u32 	%r83, [%rd17];
	ld.global.u32 	%r84, [%rd3+12];
	mad.lo.s32 	%r112, %r84, %r83, %r112;
$L__BB0_12:
	add.s32 	%r19, %r7, 4;
	setp.lt.s32 	%p16, %r19, 0;
	setp.ge.s32 	%p17, %r19, %r65;
	or.pred  	%p18, %p16, %p17;
	@%p18 bra 	$L__BB0_14;
	mul.wide.u32 	%rd18, %r19, 4;
	add.s64 	%rd19, %rd2, %rd18;
	ld.global.u32 	%r85, [%rd19];
	ld.global.u32 	%r86, [%rd3+16];
	mad.lo.s32 	%r112, %r86, %r85, %r112;
$L__BB0_14:
	add.s32 	%r22, %r7, 5;
	setp.lt.s32 	%p19, %r22, 0;
	setp.ge.s32 	%p20, %r22, %r65;
	or.pred  	%p21, %p19, %p20;
	@%p21 bra 	$L__BB0_16;
	mul.wide.u32 	%rd20, %r22, 4;
	add.s64 	%rd21, %rd2, %rd20;
	ld.global.u32 	%r87, [%rd21];
	ld.global.u32 	%r88, [%rd3+20];
	mad.lo.s32 	%r112, %r88, %r87, %r112;
$L__BB0_16:
	add.s32 	%r25, %r7, 6;
	setp.lt.s32 	%p22, %r25, 0;
	setp.ge.s32 	%p23, %r25, %r65;
	or.pred  	%p24, %p22, %p23;
	@%p24 bra 	$L__BB0_18;
	mul.wide.u32 	%rd22, %r25, 4;
	add.s64 	%rd23, %rd2, %rd22;
	ld.global.u32 	%r89, [%rd23];
	ld.global.u32 	%r90, [%rd3+24];
	mad.lo.s32 	%r112, %r90, %r89, %r112;
$L__BB0_18:
	add.s32 	%r28, %r7, 7;
	setp.lt.s32 	%p25, %r28, 0;
	setp.ge.s32 	%p26, %r28, %r65;
	or.pred  	%p27, %p25, %p26;
	@%p27 bra 	$L__BB0_20;
	mul.wide.u32 	%rd24, %r28, 4;
	add.s64 	%rd25, %rd2, %rd24;
	ld.global.u32 	%r91, [%rd25];
	ld.global.u32 	%r92, [%rd3+28];
	mad.lo.s32 	%r112, %r92, %r91, %r112;
$L__BB0_20:
	add.s32 	%r110, %r110, 8;
	setp.ne.s32 	%p28, %r110, %r128;
	@%p28 bra 	$L__BB0_4;
$L__BB0_21:
	setp.eq.s32 	%p29, %r3, 0;
	@%p29 bra 	$L__BB0_42;
	and.b32  	%r35, %r66, 3;
	setp.lt.u32 	%p30, %r3, 4;
	@%p30 bra 	$L__BB0_32;
	add.s32 	%r36, %r2, %r128;
	setp.lt.s32 	%p31, %r36, 0;
	setp.ge.s32 	%p32, %r36, %r65;
	mul.wide.u32 	%rd26, %r128, 4;
	add.s64 	%rd4, %rd1, %rd26;
	or.pred  	%p33, %p31, %p32;
	@%p33 bra 	$L__BB0_25;
	mul.wide.u32 	%rd27, %r36, 4;
	add.s64 	%rd28, %rd2, %rd27;
	ld.global.u32 	%r94, [%rd28];
	ld.global.u32 	%r95, [%rd4];
	mad.lo.s32 	%r112, %r95, %r94, %r112;
$L__BB0_25:
	add.s32 	%r39, %r36, 1;
	setp.lt.s32 	%p34, %r39, 0;
	setp.ge.s32 	%p35, %r39, %r65;
	or.pred  	%p36, %p34, %p35;
	@%p36 bra 	$L__BB0_27;
	mul.wide.u32 	%rd29, %r39, 4;
	add.s64 	%rd30, %rd2, %rd29;
	ld.global.u32 	%r96, [%rd30];
	ld.global.u32 	%r97, [%rd4+4];
	mad.lo.s32 	%r112, %r97, %r96, %r112;
$L__BB0_27:
	add.s32 	%r42, %r36, 2;
	setp.lt.s32 	%p37, %r42, 0;
	setp.ge.s32 	%p38, %r42, %r65;
	or.pred  	%p39, %p37, %p38;
	@%p39 bra 	$L__BB0_29;
	mul.wide.u32 	%rd31, %r42, 4;
	add.s64 	%rd32, %rd2, %rd31;
	ld.global.u32 	%r98, [%rd32];
	ld.global.u32 	%r99, [%rd4+8];
	mad.lo.s32 	%r112, %r99, %r98, %r112;
$L__BB0_29:
	add.s32 	%r45, %r36, 3;
	setp.lt.s32 	%p40, %r45, 0;
	setp.ge.s32 	%p41, %r45, %r65;
	or.pred  	%p42, %p40, %p41;
	@%p42 bra 	$L__BB0_31;
	mul.wide.u32 	%rd33, %r45, 4;
	add.s64 	%rd34, %rd2, %rd33;
	ld.global.u32 	%r100, [%rd34];
	ld.global.u32 	%r101, [%rd4+12];
	mad.lo.s32 	%r112, %r101, %r100, %r112;
$L__BB0_31:
	add.s32 	%r128, %r128, 4;
$L__BB0_32:
	setp.eq.s32 	%p43, %r35, 0;
	@%p43 bra 	$L__BB0_42;
	setp.eq.s32 	%p44, %r35, 1;
	@%p44 bra 	$L__BB0_39;
	add.s32 	%r52, %r2, %r128;
	setp.lt.s32 	%p45, %r52, 0;
	setp.ge.s32 	%p46, %r52, %r65;
	mul.wide.u32 	%rd35, %r128, 4;
	add.s64 	%rd5, %rd1, %rd35;
	or.pred  	%p47, %p45, %p46;
	@%p47 bra 	$L__BB0_36;
	mul.wide.u32 	%rd36, %r52, 4;
	add.s64 	%rd37, %rd2, %rd36;
	ld.global.u32 	%r103, [%rd37];
	ld.global.u32 	%r104, [%rd5];
	mad.lo.s32 	%r112, %r104, %r103, %r112;
$L__BB0_36:
	add.s32 	%r55, %r52, 1;
	setp.lt.s32 	%p48, %r55, 0;
	setp.ge.s32 	%p49, %r55, %r65;
	or.pred  	%p50, %p48, %p49;
	@%p50 bra 	$L__BB0_38;
	mul.wide.u32 	%rd38, %r55, 4;
	add.s64 	%rd39, %rd2, %rd38;
	ld.global.u32 	%r105, [%rd39];
	ld.global.u32 	%r106, [%rd5+4];
	mad.lo.s32 	%r112, %r106, %r105, %r112;
$L__BB0_38:
	add.s32 	%r128, %r128, 2;
$L__BB0_39:
	and.b32  	%r107, %r66, 1;
	setp.eq.b32 	%p51, %r107, 1;
	not.pred 	%p52, %p51;
	@%p52 bra 	$L__BB0_42;
	add.s32 	%r62, %r2, %r128;
	setp.lt.s32 	%p53, %r62, 0;
	setp.ge.s32 	%p54, %r62, %r65;
	or.pred  	%p55, %p53, %p54;
	@%p55 bra 	$L__BB0_42;
	mul.wide.u32 	%rd40, %r62, 4;
	add.s64 	%rd41, %rd2, %rd40;
	ld.global.u32 	%r108, [%rd41];
	mul.wide.u32 	%rd42, %r128, 4;
	add.s64 	%rd43, %rd1, %rd42;
	ld.global.u32 	%r109, [%rd43];
	mad.lo.s32 	%r112, %r109, %r108, %r112;
$L__BB0_42:
	cvta.to.global.u64 	%rd44, %rd6;
	mul.wide.s32 	%rd45, %r1, 4;
	add.s64 	%rd46, %rd44, %rd45;
	st.global.u32 	[%rd46], %r112;
$L__BB0_43:
	ret;

}


// ===== COMPILED SASS (sm_100) =====

	.target	sm_100

	.elftype	@"ET_EXEC"


//--------------------- .note.nv.tkinfo           --------------------------
	.section	.note.nv.tkinfo,"",@"SHT_NOTE"
	.sectionflags	@"SHF_NOTE_NV_TKINFO"
	.tkinfo
        /*0018*/ 	.word	0x00000002
        /*0030*/ 	.string	""
        /*0030*/ 	.string	"ptxas"
        /*0030*/ 	.string	"Cuda compilation tools, release 13.0, V13.0.88"
        /*0030*/ 	.string	"Build cuda_13.0.r13.0/compiler.36424714_0"
        /*0030*/ 	.string	"-arch sm_100 -m 64 "



//--------------------- .note.nv.cuinfo           --------------------------
	.section	.note.nv.cuinfo,"",@"SHT_NOTE"
	.sectionflags	@"SHF_NOTE_NV_CUINFO"
        /*0018*/ 	.short	0x0002
        /*001a*/ 	.short	0x0064
        /*001c*/ 	.short	0x0082
	.zero		2


//--------------------- .nv.info                  --------------------------
	.section	.nv.info,"",@"SHT_CUDA_INFO"
	.align	4


	//----- nvinfo : EIATTR_REGCOUNT
	.align		4
        /*0000*/ 	.byte	0x04, 0x2f
        /*0002*/ 	.short	(.L_1 - .L_0)
	.align		4
.L_0:
        /*0004*/ 	.word	index@(_Z14convolution_1dPiS_S_ii)
        /*0008*/ 	.word	0x00000020


	//----- nvinfo : EIATTR_FRAME_SIZE
	.align		4
.L_1:
        /*000c*/ 	.byte	0x04, 0x11
        /*000e*/ 	.short	(.L_3 - .L_2)
	.align		4
.L_2:
        /*0010*/ 	.word	index@(_Z14convolution_1dPiS_S_ii)
        /*0014*/ 	.word	0x00000000


	//----- nvinfo : EIATTR_MIN_STACK_SIZE
	.align		4
.L_3:
        /*0018*/ 	.byte	0x04, 0x12
        /*001a*/ 	.short	(.L_5 - .L_4)
	.align		4
.L_4:
        /*001c*/ 	.word	index@(_Z14convolution_1dPiS_S_ii)
        /*0020*/ 	.word	0x00000000
.L_5:


//--------------------- .nv.compat                --------------------------
	.section	.nv.compat,"",@"SHT_CUDA_COMPAT_INFO"
	.align	4
        /*0000*/ 	.byte	0x02, 0x09, 0x00, 0x00, 0x02, 0x02, 0x01, 0x00, 0x02, 0x05, 0x05, 0x00, 0x03, 0x07, 0x01, 0x01
        /*0010*/ 	.byte	0x02, 0x03, 0x00, 0x00, 0x02, 0x06, 0x01, 0x00, 0x04, 0x0b, 0x08, 0x00, 0x09, 0x00, 0x00, 0x00
        /*0020*/ 	.byte	0x00, 0x00, 0x00, 0x00


//--------------------- .nv.info._Z14convolution_1dPiS_S_ii --------------------------
	.section	.nv.info._Z14convolution_1dPiS_S_ii,"",@"SHT_CUDA_INFO"
	.sectionflags	@""
	.align	4


	//----- nvinfo : EIATTR_CUDA_API_VERSION
	.align		4
        /*0000*/ 	.byte	0x04, 0x37
        /*0002*/ 	.short	(.L_7 - .L_6)
.L_6:
        /*0004*/ 	.word	0x00000082


	//----- nvinfo : EIATTR_KPARAM_INFO
	.align		4
.L_7:
        /*0008*/ 	.byte	0x04, 0x17
        /*000a*/ 	.short	(.L_9 - .L_8)
.L_8:
        /*000c*/ 	.word	0x00000000
        /*0010*/ 	.short	0x0004
        /*0012*/ 	.short	0x001c
        /*0014*/ 	.byte	0x00, 0xf0, 0x11, 0x00


	//----- nvinfo : EIATTR_KPARAM_INFO
	.align		4
.L_9:
        /*0018*/ 	.byte	0x04, 0x17
        /*001a*/ 	.short	(.L_11 - .L_10)
.L_10:
        /*001c*/ 	.word	0x00000000
        /*0020*/ 	.short	0x0003
        /*0022*/ 	.short	0x0018
        /*0024*/ 	.byte	0x00, 0xf0, 0x11, 0x00


	//----- nvinfo : EIATTR_KPARAM_INFO
	.align		4
.L_11:
        /*0028*/ 	.byte	0x04, 0x17
        /*002a*/ 	.short	(.L_13 - .L_12)
.L_12:
        /*002c*/ 	.word	0x00000000
        /*0030*/ 	.short	0x0002
        /*0032*/ 	.short	0x0010
        /*0034*/ 	.byte	0x00, 0xf5, 0x21, 0x00


	//----- nvinfo : EIATTR_KPARAM_INFO
	.align		4
.L_13:
        /*0038*/ 	.byte	0x04, 0x17
        /*003a*/ 	.short	(.L_15 - .L_14)
.L_14:
        /*003c*/ 	.word	0x00000000
        /*0040*/ 	.short	0x0001
        /*0042*/ 	.short	0x0008
        /*0044*/ 	.byte	0x00, 0xf5, 0x21, 0x00


	//----- nvinfo : EIATTR_KPARAM_INFO
	.align		4
.L_15:
        /*0048*/ 	.byte	0x04, 0x17
        /*004a*/ 	.short	(.L_17 - .L_16)
.L_16:
        /*004c*/ 	.word	0x00000000
        /*0050*/ 	.short	0x0000
        /*0052*/ 	.short	0x0000
        /*0054*/ 	.byte	0x00, 0xf5, 0x21, 0x00


	//----- nvinfo : EIATTR_SPARSE_MMA_MASK
	.align		4
.L_17:
        /*0058*/ 	.byte	0x03, 0x50
        /*005a*/ 	.short	0x0000


	//----- nvinfo : EIATTR_MAXREG_COUNT
	.align		4
        /*005c*/ 	.byte	0x03, 0x1b
        /*005e*/ 	.short	0x00ff


	//----- nvinfo : EIATTR_MERCURY_ISA_VERSION
	.align		4
        /*0060*/ 	.byte	0x03, 0x5f
        /*0062*/ 	.short	0x0101


	//----- nvinfo : EIATTR_VRC_CTA_INIT_COUNT
	.align		4
        /*0064*/ 	.byte	0x02, 0x4a
	.zero		1
	.zero		1


	//----- nvinfo : EIATTR_EXIT_INSTR_OFFSETS
	.align		4
        /*0068*/ 	.byte	0x04, 0x1c
        /*006a*/ 	.short	(.L_19 - .L_18)


	//   ....[0]....
.L_18:
        /*006c*/ 	.word	0x00000070


	//   ....[1]....
        /*0070*/ 	.word	0x00000b20


	//----- nvinfo : EIATTR_CRS_STACK_SIZE
	.align		4
.L_19:
        /*0074*/ 	.byte	0x04, 0x1e
        /*0076*/ 	.short	(.L_21 - .L_20)
.L_20:
        /*0078*/ 	.word	0x00000000


	//----- nvinfo : EIATTR_CBANK_PARAM_SIZE
	.align		4
.L_21:
        /*007c*/ 	.byte	0x03, 0x19
        /*007e*/ 	.short	0x0020


	//----- nvinfo : EIATTR_PARAM_CBANK
	.align		4
        /*0080*/ 	.byte	0x04, 0x0a
        /*0082*/ 	.short	(.L_23 - .L_22)
	.align		4
.L_22:
        /*0084*/ 	.word	index@(.nv.constant0._Z14convolution_1dPiS_S_ii)
        /*0088*/ 	.short	0x0380
        /*008a*/ 	.short	0x0020


	//----- nvinfo : EIATTR_SW_WAR
	.align		4
.L_23:
        /*008c*/ 	.byte	0x04, 0x36
        /*008e*/ 	.short	(.L_25 - .L_24)
.L_24:
        /*0090*/ 	.word	0x00000008
.L_25:


//--------------------- .nv.callgraph             --------------------------
	.section	.nv.callgraph,"",@"SHT_CUDA_CALLGRAPH"
	.align	4
	.sectionentsize	8
	.align		4
        /*0000*/ 	.word	0x00000000
	.align		4
        /*0004*/ 	.word	0xffffffff
	.align		4
        /*0008*/ 	.word	0x00000000
	.align		4
        /*000c*/ 	.word	0xfffffffe
	.align		4
        /*0010*/ 	.word	0x00000000
	.align		4
        /*0014*/ 	.word	0xfffffffd
	.align		4
        /*0018*/ 	.word	0x00000000
	.align		4
        /*001c*/ 	.word	0xfffffffc


//--------------------- .text._Z14convolution_1dPiS_S_ii --------------------------
	.section	.text._Z14convolution_1dPiS_S_ii,"ax",@progbits
	.align	128
        .global         _Z14convolution_1dPiS_S_ii
        .type           _Z14convolution_1dPiS_S_ii,@function
        .size           _Z14convolution_1dPiS_S_ii,(.L_x_7 - _Z14convolution_1dPiS_S_ii)
        .other          _Z14convolution_1dPiS_S_ii,@"STO_CUDA_ENTRY STV_DEFAULT"
_Z14convolution_1dPiS_S_ii:
.text._Z14convolution_1dPiS_S_ii:
[----:B------:R-:W-:Y:S01]  /*0000*/  LDC R1, c[0x0][0x37c] ;  /* 0x0000df00ff017b82 */ /* 0x000fe20000000800 */
[----:B------:R-:W0:Y:S07]  /*0010*/  S2R R3, SR_TID.X ;  /* 0x0000000000037919 */ /* 0x000e2e0000002100 */
[----:B------:R-:W0:Y:S01]  /*0020*/  S2UR UR4, SR_CTAID.X ;  /* 0x00000000000479c3 */ /* 0x000e220000002500 */
[----:B------:R-:W1:Y:S07]  /*0030*/  LDCU UR5, c[0x0][0x398] ;  /* 0x00007300ff0577ac */ /* 0x000e6e0008000800 */
[----:B------:R-:W0:Y:S02]  /*0040*/  LDC R2, c[0x0][0x360] ;  /* 0x0000d800ff027b82 */ /* 0x000e240000000800 */
[----:B0-----:R-:W-:-:S05]  /*0050*/  IMAD R2, R2, UR4, R3 ;  /* 0x0000000402027c24 */ /* 0x001fca000f8e0203 */
[----:B-1----:R-:W-:-:S13]  /*0060*/  ISETP.GE.AND P0, PT, R2, UR5, PT ;  /* 0x0000000502007c0c */ /* 0x002fda000bf06270 */
[----:B------:R-:W-:Y:S05]  /*0070*/  @P0 EXIT ;  /* 0x000000000000094d */ /* 0x000fea0003800000 */
[----:B------:R-:W0:Y:S01]  /*0080*/  LDCU UR6, c[0x0][0x39c] ;  /* 0x00007380ff0677ac */ /* 0x000e220008000800 */
[----:B------:R-:W-:Y:S01]  /*0090*/  HFMA2 R0, -RZ, RZ, 0, 0 ;  /* 0x00000000ff007431 */ /* 0x000fe200000001ff */
[----:B------:R-:W1:Y:S01]  /*00a0*/  LDCU.64 UR8, c[0x0][0x358] ;  /* 0x00006b00ff0877ac */ /* 0x000e620008000a00 */
[----:B0-----:R-:W-:-:S09]  /*00b0*/  UISETP.GE.AND UP0, UPT, UR6, 0x1, UPT ;  /* 0x000000010600788c */ /* 0x001fd2000bf06270 */
[----:B-1----:R-:W-:Y:S05]  /*00c0*/  BRA.U !UP0, `(.L_x_0) ;  /* 0x0000000908887547 */ /* 0x002fea000b800000 */
[----:B------:R-:W-:Y:S01]  /*00d0*/  UISETP.GE.U32.AND UP0, UPT, UR6, 0x8, UPT ;  /* 0x000000080600788c */ /* 0x000fe2000bf06070 */
[----:B------:R-:W-:Y:S01]  /*00e0*/  IMAD.MOV.U32 R3, RZ, RZ, RZ ;  /* 0x000000ffff037224 */ /* 0x000fe200078e00ff */
[----:B------:R-:W-:Y:S01]  /*00f0*/  ULEA.HI UR4, UR6, UR6, URZ, 0x1 ;  /* 0x0000000606047291 */ /* 0x000fe2000f8f08ff */
[----:B------:R-:W-:Y:S01]  /*0100*/  MOV R0, RZ ;  /* 0x000000ff00007202 */ /* 0x000fe20000000f00 */
[----:B------:R-:W-:Y:S02]  /*0110*/  ULOP3.LUT UR7, UR6, 0x7, URZ, 0xc0, !UPT ;  /* 0x0000000706077892 */ /* 0x000fe4000f8ec0ff */
[----:B------:R-:W-:Y:S02]  /*0120*/  USHF.R.S32.HI UR4, URZ, 0x1, UR4 ;  /* 0x00000001ff047899 */ /* 0x000fe40008011404 */
[----:B------:R-:W-:-:S04]  /*0130*/  UISETP.NE.AND UP1, UPT, UR7, URZ, UPT ;  /* 0x000000ff0700728c */ /* 0x000fc8000bf25270 */
[----:B------:R-:W-:Y:S01]  /*0140*/  VIADD R4, R2, -UR4 ;  /* 0x8000000402047c36 */ /* 0x000fe20008000000 */
[----:B------:R-:W-:Y:S06]  /*0150*/  BRA.U !UP0, `(.L_x_1) ;  /* 0x0000000508287547 */ /* 0x000fec000b800000 */
[----:B------:R-:W0:Y:S01]  /*0160*/  LDC.64 R8, c[0x0][0x390] ;  /* 0x0000e400ff087b82 */ /* 0x000e220000000a00 */
[----:B------:R-:W-:Y:S01]  /*0170*/  ULOP3.LUT UR4, UR6, 0x7ffffff8, URZ, 0xc0, !UPT ;  /* 0x7ffffff806047892 */ /* 0x000fe2000f8ec0ff */
[----:B------:R-:W-:Y:S01]  /*0180*/  MOV R5, RZ ;  /* 0x000000ff00057202 */ /* 0x000fe20000000f00 */
[----:B------:R-:W-:Y:S01]  /*0190*/  IMAD.MOV.U32 R0, RZ, RZ, RZ ;  /* 0x000000ffff007224 */ /* 0x000fe200078e00ff */
[----:B------:R-:W1:Y:S03]  /*01a0*/  LDCU UR5, c[0x0][0x398] ;  /* 0x00007300ff0577ac */ /* 0x000e660008000800 */
[----:B------:R-:W-:-:S07]  /*01b0*/  MOV R3, UR4 ;  /* 0x0000000400037c02 */ /* 0x000fce0008000f00 */
.L_x_2:
[----:B------:R-:W-:Y:S02]  /*01c0*/  IMAD.IADD R27, R4, 0x1, R5 ;  /* 0x00000001041b7824 */ /* 0x000fe400078e0205 */
[----:B0-----:R-:W-:-:S03]  /*01d0*/  IMAD.WIDE.U32 R14, R5, 0x4, R8 ;  /* 0x00000004050e7825 */ /* 0x001fc600078e0008 */
[----:B-1----:R-:W-:-:S04]  /*01e0*/  ISETP.GE.AND P6, PT, R27, UR5, PT ;  /* 0x000000051b007c0c */ /* 0x002fc8000bfc6270 */
[----:B------:R-:W-:-:S13]  /*01f0*/  ISETP.LT.OR P6, PT, R27, RZ, P6 ;  /* 0x000000ff1b00720c */ /* 0x000fda00037c1670 */
[----:B------:R-:W0:Y:S01]  /*0200*/  @!P6 LDC.64 R6, c[0x0][0x380] ;  /* 0x0000e000ff06eb82 */ /* 0x000e220000000a00 */
[----:B------:R-:W2:Y:S01]  /*0210*/  @!P6 LDG.E R10, desc[UR8][R14.64] ;  /* 0x000000080e0ae981 */ /* 0x000ea2000c1e1900 */
[----:B0-----:R-:W-:-:S05]  /*0220*/  @!P6 IMAD.WIDE.U32 R6, R27, 0x4, R6 ;  /* 0x000000041b06e825 */ /* 0x001fca00078e0006 */
[----:B------:R0:W2:Y:S01]  /*0230*/  @!P6 LDG.E R11, desc[UR8][R6.64] ;  /* 0x00000008060be981 */ /* 0x0000a2000c1e1900 */
[C---:B------:R-:W-:Y:S01]  /*0240*/  VIADD R17, R27.reuse, 0x2 ;  /* 0x000000021b117836 */ /* 0x040fe20000000000 */
[----:B------:R-:W-:-:S04]  /*0250*/  IADD3 R16, PT, PT, R27, 0x1, RZ ;  /* 0x000000011b107810 */ /* 0x000fc80007ffe0ff */
[C---:B------:R-:W-:Y:S02]  /*0260*/  ISETP.GE.AND P5, PT, R16.reuse, UR5, PT ;  /* 0x0000000510007c0c */ /* 0x040fe4000bfa6270 */
[C---:B------:R-:W-:Y:S02]  /*0270*/  ISETP.GE.AND P4, PT, R17.reuse, UR5, PT ;  /* 0x0000000511007c0c */ /* 0x040fe4000bf86270 */
[----:B------:R-:W-:Y:S02]  /*0280*/  ISETP.LT.OR P5, PT, R16, RZ, P5 ;  /* 0x000000ff1000720c */ /* 0x000fe40002fa1670 */
[----:B------:R-:W-:Y:S01]  /*0290*/  ISETP.LT.OR P4, PT, R17, RZ, P4 ;  /* 0x000000ff1100720c */ /* 0x000fe20002781670 */
[C---:B0-----:R-:W-:Y:S01]  /*02a0*/  VIADD R6, R27.reuse, 0x4 ;  /* 0x000000041b067836 */ /* 0x041fe20000000000 */
[C---:B------:R-:W-:Y:S02]  /*02b0*/  IADD3 R23, PT, PT, R27.reuse, 0x3, RZ ;  /* 0x000000031b177810 */ /* 0x040fe40007ffe0ff */
[----:B------:R-:W-:-:S02]  /*02c0*/  IADD3 R7, PT, PT, R27, 0x5, RZ ;  /* 0x000000051b077810 */ /* 0x000fc40007ffe0ff */
[C---:B------:R-:W-:Y:S02]  /*02d0*/  ISETP.GE.AND P3, PT, R23.reuse, UR5, PT ;  /* 0x0000000517007c0c */ /* 0x040fe4000bf66270 */
[C---:B------:R-:W-:Y:S02]  /*02e0*/  ISETP.GE.AND P2, PT, R6.reuse, UR5, PT ;  /* 0x0000000506007c0c */ /* 0x040fe4000bf46270 */
[----:B------:R-:W-:Y:S01]  /*02f0*/  ISETP.LT.OR P3, PT, R23, RZ, P3 ;  /* 0x000000ff1700720c */ /* 0x000fe20001f61670 */
[----:B------:R-:W0:Y:S01]  /*0300*/  @!P5 LDC.64 R28, c[0x0][0x380] ;  /* 0x0000e000ff1cdb82 */ /* 0x000e220000000a00 */
[----:B------:R-:W-:Y:S01]  /*0310*/  ISETP.GE.AND P1, PT, R7, UR5, PT ;  /* 0x0000000507007c0c */ /* 0x000fe2000bf26270 */
[----:B------:R-:W-:Y:S01]  /*0320*/  VIADD R25, R27, 0x6 ;  /* 0x000000061b197836 */ /* 0x000fe20000000000 */
[----:B------:R-:W-:Y:S01]  /*0330*/  ISETP.LT.OR P2, PT, R6, RZ, P2 ;  /* 0x000000ff0600720c */ /* 0x000fe20001741670 */
[----:B------:R-:W3:Y:S04]  /*0340*/  @!P5 LDG.E R24, desc[UR8][R14.64+0x4] ;  /* 0x000004080e18d981 */ /* 0x000ee8000c1e1900 */
[----:B------:R-:W1:Y:S01]  /*0350*/  @!P4 LDC.64 R20, c[0x0][0x380] ;  /* 0x0000e000ff14cb82 */ /* 0x000e620000000a00 */
[----:B------:R-:W-:-:S02]  /*0360*/  ISETP.LT.OR P1, PT, R7, RZ, P1 ;  /* 0x000000ff0700720c */ /* 0x000fc40000f21670 */
[----:B------:R-:W-:-:S04]  /*0370*/  ISETP.GE.AND P0, PT, R25, UR5, PT ;  /* 0x0000000519007c0c */ /* 0x000fc8000bf06270 */
[----:B------:R-:W-:Y:S01]  /*0380*/  ISETP.LT.OR P0, PT, R25, RZ, P0 ;  /* 0x000000ff1900720c */ /* 0x000fe20000701670 */
[----:B------:R-:W4:Y:S01]  /*0390*/  @!P3 LDC.64 R18, c[0x0][0x380] ;  /* 0x0000e000ff12bb82 */ /* 0x000f220000000a00 */
[----:B------:R-:W-:Y:S01]  /*03a0*/  IADD3 R27, PT, PT, R27, 0x7, RZ ;  /* 0x000000071b1b7810 */ /* 0x000fe20007ffe0ff */
[----:B------:R-:W5:Y:S06]  /*03b0*/  @!P2 LDG.E R26, desc[UR8][R14.64+0x10] ;  /* 0x000010080e1aa981 */ /* 0x000f6c000c1e1900 */
[----:B------:R-:W4:Y:S01]  /*03c0*/  @!P2 LDC.64 R12, c[0x0][0x380] ;  /* 0x0000e000ff0cab82 */ /* 0x000f220000000a00 */
[----:B0-----:R-:W-:-:S06]  /*03d0*/  @!P5 IMAD.WIDE.U32 R28, R16, 0x4, R28 ;  /* 0x00000004101cd825 */ /* 0x001fcc00078e001c */
[----:B------:R-:W3:Y:S01]  /*03e0*/  @!P5 LDG.E R29, desc[UR8][R28.64] ;  /* 0x000000081c1dd981 */ /* 0x000ee2000c1e1900 */
[----:B-1----:R-:W-:Y:S02]  /*03f0*/  @!P4 IMAD.WIDE.U32 R20, R17, 0x4, R20 ;  /* 0x000000041114c825 */ /* 0x002fe400078e0014 */
[----:B------:R-:W0:Y:S04]  /*0400*/  @!P0 LDC.64 R16, c[0x0][0x380] ;  /* 0x0000e000ff108b82 */ /* 0x000e280000000a00 */
[----:B------:R-:W5:Y:S01]  /*0410*/  @!P4 LDG.E R21, desc[UR8][R20.64] ;  /* 0x000000081415c981 */ /* 0x000f62000c1e1900 */
[----:B----4-:R-:W-:-:S06]  /*0420*/  @!P3 IMAD.WIDE.U32 R18, R23, 0x4, R18 ;  /* 0x000000041712b825 */ /* 0x010fcc00078e0012 */
[----:B------:R-:W4:Y:S01]  /*0430*/  @!P3 LDG.E R19, desc[UR8][R18.64] ;  /* 0x000000081213b981 */ /* 0x000f22000c1e1900 */
[----:B------:R-:W-:-:S03]  /*0440*/  @!P2 IMAD.WIDE.U32 R12, R6, 0x4, R12 ;  /* 0x00000004060ca825 */ /* 0x000fc600078e000c */
[----:B------:R-:W5:Y:S04]  /*0450*/  @!P4 LDG.E R6, desc[UR8][R14.64+0x8] ;  /* 0x000008080e06c981 */ /* 0x000f68000c1e1900 */
[----:B------:R-:W4:Y:S01]  /*0460*/  @!P2 LDG.E R13, desc[UR8][R12.64] ;  /* 0x000000080c0da981 */ /* 0x000f22000c1e1900 */
[----:B0-----:R-:W-:-:S03]  /*0470*/  @!P0 IMAD.WIDE.U32 R16, R25, 0x4, R16 ;  /* 0x0000000419108825 */ /* 0x001fc600078e0010 */
[----:B------:R-:W4:Y:S04]  /*0480*/  @!P0 LDG.E R18, desc[UR8][R14.64+0x18] ;  /* 0x000018080e128981 */ /* 0x000f28000c1e1900 */
[----:B------:R-:W4:Y:S04]  /*0490*/  @!P1 LDG.E R25, desc[UR8][R14.64+0x14] ;  /* 0x000014080e199981 */ /* 0x000f28000c1e1900 */
[----:B------:R-:W4:Y:S01]  /*04a0*/  @!P0 LDG.E R17, desc[UR8][R16.64] ;  /* 0x0000000810118981 */ /* 0x000f22000c1e1900 */
[----:B--2---:R-:W-:Y:S02]  /*04b0*/  @!P6 IMAD R0, R11, R10, R0 ;  /* 0x0000000a0b00e224 */ /* 0x004fe400078e0200 */
[----:B------:R-:W0:Y:S01]  /*04c0*/  @!P1 LDC.64 R10, c[0x0][0x380] ;  /* 0x0000e000ff0a9b82 */ /* 0x000e220000000a00 */
[----:B------:R-:W-:-:S04]  /*04d0*/  ISETP.GE.AND P6, PT, R27, UR5, PT ;  /* 0x000000051b007c0c */ /* 0x000fc8000bfc6270 */
[----:B------:R-:W-:-:S13]  /*04e0*/  ISETP.LT.OR P6, PT, R27, RZ, P6 ;  /* 0x000000ff1b00720c */ /* 0x000fda00037c1670 */
[----:B------:R-:W1:Y:S01]  /*04f0*/  @!P6 LDC.64 R22, c[0x0][0x380] ;  /* 0x0000e000ff16eb82 */ /* 0x000e620000000a00 */
[----:B------:R-:W2:Y:S01]  /*0500*/  @!P6 LDG.E R20, desc[UR8][R14.64+0x1c] ;  /* 0x00001c080e14e981 */ /* 0x000ea2000c1e1900 */
[----:B0-----:R-:W-:-:S03]  /*0510*/  @!P1 IMAD.WIDE.U32 R10, R7, 0x4, R10 ;  /* 0x00000004070a9825 */ /* 0x001fc600078e000a */
[----:B------:R-:W4:Y:S04]  /*0520*/  @!P3 LDG.E R7, desc[UR8][R14.64+0xc] ;  /* 0x00000c080e07b981 */ /* 0x000f28000c1e1900 */
[----:B------:R-:W2:Y:S01]  /*0530*/  @!P1 LDG.E R10, desc[UR8][R10.64] ;  /* 0x000000080a0a9981 */ /* 0x000ea2000c1e1900 */
[----:B-1----:R-:W-:-:S06]  /*0540*/  @!P6 IMAD.WIDE.U32 R22, R27, 0x4, R22 ;  /* 0x000000041b16e825 */ /* 0x002fcc00078e0016 */
[----:B------:R-:W2:Y:S01]  /*0550*/  @!P6 LDG.E R23, desc[UR8][R22.64] ;  /* 0x000000081617e981 */ /* 0x000ea2000c1e1900 */
[----:B---3--:R-:W-:Y:S01]  /*0560*/  @!P5 IMAD R0, R29, R24, R0 ;  /* 0x000000181d00d224 */ /* 0x008fe200078e0200 */
[----:B------:R-:W-:-:S03]  /*0570*/  IADD3 R5, PT, PT, R5, 0x8, RZ ;  /* 0x0000000805057810 */ /* 0x000fc60007ffe0ff */
[----:B-----5:R-:W-:-:S04]  /*0580*/  @!P4 IMAD R0, R21, R6, R0 ;  /* 0x000000061500c224 */ /* 0x020fc800078e0200 */
[----:B----4-:R-:W-:-:S04]  /*0590*/  @!P3 IMAD R0, R19, R7, R0 ;  /* 0x000000071300b224 */ /* 0x010fc800078e0200 */
[----:B------:R-:W-:-:S04]  /*05a0*/  @!P2 IMAD R0, R13, R26, R0 ;  /* 0x0000001a0d00a224 */ /* 0x000fc800078e0200 */
[----:B--2---:R-:W-:Y:S01]  /*05b0*/  @!P1 IMAD R0, R10, R25, R0 ;  /* 0x000000190a009224 */ /* 0x004fe200078e0200 */
[----:B------:R-:W-:-:S03]  /*05c0*/  ISETP.NE.AND P1, PT, R5, R3, PT ;  /* 0x000000030500720c */ /* 0x000fc60003f25270 */
[----:B------:R-:W-:-:S04]  /*05d0*/  @!P0 IMAD R0, R17, R18, R0 ;  /* 0x0000001211008224 */ /* 0x000fc800078e0200 */
[----:B------:R-:W-:-:S06]  /*05e0*/  @!P6 IMAD R0, R23, R20, R0 ;  /* 0x000000141700e224 */ /* 0x000fcc00078e0200 */
[----:B------:R-:W-:Y:S05]  /*05f0*/  @P1 BRA `(.L_x_2) ;  /* 0xfffffff800f01947 */ /* 0x000fea000383ffff */
.L_x_1:
[----:B------:R-:W-:Y:S05]  /*0600*/  BRA.U !UP1, `(.L_x_0) ;  /* 0x0000000509387547 */ /* 0x000fea000b800000 */
[----:B------:R-:W0:Y:S01]  /*0610*/  LDCU UR4, c[0x0][0x39c] ;  /* 0x00007380ff0477ac */ /* 0x000e220008000800 */
[----:B------:R-:W-:Y:S02]  /*0620*/  UISETP.GE.U32.AND UP0, UPT, UR7, 0x4, UPT ;  /* 0x000000040700788c */ /* 0x000fe4000bf06070 */
[----:B0-----:R-:W-:-:S04]  /*0630*/  ULOP3.LUT UR6, UR4, 0x3, URZ, 0xc0, !UPT ;  /* 0x0000000304067892 */ /* 0x001fc8000f8ec0ff */
[----:B------:R-:W-:-:S03]  /*0640*/  UISETP.NE.AND UP1, UPT, UR6, URZ, UPT ;  /* 0x000000ff0600728c */ /* 0x000fc6000bf25270 */
[----:B------:R-:W-:Y:S08]  /*0650*/  BRA.U !UP0, `(.L_x_3) ;  /* 0x00000001088c7547 */ /* 0x000ff0000b800000 */
[----:B------:R-:W-:Y:S01]  /*0660*/  IMAD.IADD R17, R4, 0x1, R3 ;  /* 0x0000000104117824 */ /* 0x000fe200078e0203 */
[----:B------:R-:W0:Y:S03]  /*0670*/  LDC.64 R8, c[0x0][0x390] ;  /* 0x0000e400ff087b82 */ /* 0x000e260000000a00 */
[C---:B------:R-:W-:Y:S01]  /*0680*/  VIADD R5, R17.reuse, 0x3 ;  /* 0x0000000311057836 */ /* 0x040fe20000000000 */
[C---:B------:R-:W-:Y:S02]  /*0690*/  ISETP.GE.AND P0, PT, R17.reuse, UR5, PT ;  /* 0x0000000511007c0c */ /* 0x040fe4000bf06270 */
[C---:B------:R-:W-:Y:S02]  /*06a0*/  IADD3 R19, PT, PT, R17.reuse, 0x1, RZ ;  /* 0x0000000111137810 */ /* 0x040fe40007ffe0ff */
[C---:B------:R-:W-:Y:S02]  /*06b0*/  IADD3 R21, PT, PT, R17.reuse, 0x2, RZ ;  /* 0x0000000211157810 */ /* 0x040fe40007ffe0ff */
[----:B------:R-:W-:-:S02]  /*06c0*/  ISETP.LT.OR P0, PT, R17, RZ, P0 ;  /* 0x000000ff1100720c */ /* 0x000fc40000701670 */
[----:B------:R-:W-:Y:S02]  /*06d0*/  ISETP.GE.AND P1, PT, R19, UR5, PT ;  /* 0x0000000513007c0c */ /* 0x000fe4000bf26270 */
[----:B------:R-:W-:Y:S02]  /*06e0*/  ISETP.GE.AND P2, PT, R21, UR5, PT ;  /* 0x0000000515007c0c */ /* 0x000fe4000bf46270 */
[----:B------:R-:W-:Y:S02]  /*06f0*/  ISETP.LT.OR P1, PT, R19, RZ, P1 ;  /* 0x000000ff1300720c */ /* 0x000fe40000f21670 */
[----:B------:R-:W-:Y:S02]  /*0700*/  ISETP.LT.OR P2, PT, R21, RZ, P2 ;  /* 0x000000ff1500720c */ /* 0x000fe40001741670 */
[----:B------:R-:W-:-:S03]  /*0710*/  ISETP.GE.AND P3, PT, R5, UR5, PT ;  /* 0x0000000505007c0c */ /* 0x000fc6000bf66270 */
[----:B------:R-:W1:Y:S01]  /*0720*/  @!P0 LDC.64 R14, c[0x0][0x380] ;  /* 0x0000e000ff0e8b82 */ /* 0x000e620000000a00 */
[----:B------:R-:W-:Y:S01]  /*0730*/  ISETP.LT.OR P3, PT, R5, RZ, P3 ;  /* 0x000000ff0500720c */ /* 0x000fe20001f61670 */
[----:B0-----:R-:W-:-:S05]  /*0740*/  IMAD.WIDE.U32 R8, R3, 0x4, R8 ;  /* 0x0000000403087825 */ /* 0x001fca00078e0008 */
[----:B------:R-:W2:Y:S01]  /*0750*/  @!P0 LDG.E R16, desc[UR8][R8.64] ;  /* 0x0000000808108981 */ /* 0x000ea2000c1e1900 */
[----:B------:R-:W0:Y:S06]  /*0760*/  @!P1 LDC.64 R12, c[0x0][0x380] ;  /* 0x0000e000ff0c9b82 */ /* 0x000e2c0000000a00 */
[----:B------:R-:W3:Y:S02]  /*0770*/  @!P3 LDG.E R18, desc[UR8][R8.64+0xc] ;  /* 0x00000c080812b981 */ /* 0x000ee4000c1e1900 */
[----:B------:R-:W4:Y:S08]  /*0780*/  @!P2 LDC.64 R10, c[0x0][0x380] ;  /* 0x0000e000ff0aab82 */ /* 0x000f300000000a00 */
[----:B------:R-:W5:Y:S01]  /*0790*/  @!P3 LDC.64 R6, c[0x0][0x380] ;  /* 0x0000e000ff06bb82 */ /* 0x000f620000000a00 */
[----:B-1----:R-:W-:-:S02]  /*07a0*/  @!P0 IMAD.WIDE.U32 R14, R17, 0x4, R14 ;  /* 0x00000004110e8825 */ /* 0x002fc400078e000e */
[----:B------:R-:W3:Y:S04]  /*07b0*/  @!P1 LDG.E R17, desc[UR8][R8.64+0x4] ;  /* 0x0000040808119981 */ /* 0x000ee8000c1e1900 */
[----:B------:R-:W2:Y:S01]  /*07c0*/  @!P0 LDG.E R15, desc[UR8][R14.64] ;  /* 0x000000080e0f8981 */ /* 0x000ea2000c1e1900 */
[----:B0-----:R-:W-:-:S06]  /*07d0*/  @!P1 IMAD.WIDE.U32 R12, R19, 0x4, R12 ;  /* 0x00000004130c9825 */ /* 0x001fcc00078e000c */
[----:B------:R-:W3:Y:S01]  /*07e0*/  @!P1 LDG.E R13, desc[UR8][R12.64] ;  /* 0x000000080c0d9981 */ /* 0x000ee2000c1e1900 */
[----:B----4-:R-:W-:-:S06]  /*07f0*/  @!P2 IMAD.WIDE.U32 R10, R21, 0x4, R10 ;  /* 0x00000004150aa825 */ /* 0x010fcc00078e000a */
[----:B------:R-:W4:Y:S01]  /*0800*/  @!P2 LDG.E R11, desc[UR8][R10.64] ;  /* 0x000000080a0ba981 */ /* 0x000f22000c1e1900 */
[----:B-----5:R-:W-:-:S03]  /*0810*/  @!P3 IMAD.WIDE.U32 R6, R5, 0x4, R6 ;  /* 0x000000040506b825 */ /* 0x020fc600078e0006 */
[----:B------:R-:W4:Y:S04]  /*0820*/  @!P2 LDG.E R5, desc[UR8][R8.64+0x8] ;  /* 0x000008080805a981 */ /* 0x000f28000c1e1900 */
[----:B------:R-:W5:Y:S01]  /*0830*/  @!P3 LDG.E R7, desc[UR8][R6.64] ;  /* 0x000000080607b981 */ /* 0x000f62000c1e1900 */
[----:B------:R-:W-:Y:S01]  /*0840*/  IADD3 R3, PT, PT, R3, 0x4, RZ ;  /* 0x0000000403037810 */ /* 0x000fe20007ffe0ff */
[----:B--2---:R-:W-:-:S04]  /*0850*/  @!P0 IMAD R0, R15, R16, R0 ;  /* 0x000000100f008224 */ /* 0x004fc800078e0200 */
[----:B---3--:R-:W-:-:S04]  /*0860*/  @!P1 IMAD R0, R13, R17, R0 ;  /* 0x000000110d009224 */ /* 0x008fc800078e0200 */
[----:B----4-:R-:W-:-:S04]  /*0870*/  @!P2 IMAD R0, R11, R5, R0 ;  /* 0x000000050b00a224 */ /* 0x010fc800078e0200 */
[----:B-----5:R-:W-:-:S07]  /*0880*/  @!P3 IMAD R0, R7, R18, R0 ;  /* 0x000000120700b224 */ /* 0x020fce00078e0200 */
.L_x_3:
[----:B------:R-:W-:Y:S05]  /*0890*/  BRA.U !UP1, `(.L_x_0) ;  /* 0x0000000109947547 */ /* 0x000fea000b800000 */
[----:B------:R-:W-:Y:S02]  /*08a0*/  UISETP.NE.AND UP0, UPT, UR6, 0x1, UPT ;  /* 0x000000010600788c */ /* 0x000fe4000bf05270 */
[----:B------:R-:W-:-:S04]  /*08b0*/  ULOP3.LUT UR4, UR4, 0x1, URZ, 0xc0, !UPT ;  /* 0x0000000104047892 */ /* 0x000fc8000f8ec0ff */
[----:B------:R-:W-:-:S03]  /*08c0*/  UISETP.NE.U32.AND UP1, UPT, UR4, 0x1, UPT ;  /* 0x000000010400788c */ /* 0x000fc6000bf25070 */
[----:B------:R-:W-:Y:S08]  /*08d0*/  BRA.U !UP0, `(.L_x_4) ;  /* 0x00000001084c7547 */ /* 0x000ff0000b800000 */
[----:B------:R-:W-:Y:S01]  /*08e0*/  IADD3 R5, PT, PT, R4, R3, RZ ;  /* 0x0000000304057210 */ /* 0x000fe20007ffe0ff */
[----:B------:R-:W0:Y:S03]  /*08f0*/  LDC.64 R6, c[0x0][0x390] ;  /* 0x0000e400ff067b82 */ /* 0x000e260000000a00 */
[C---:B------:R-:W-:Y:S01]  /*0900*/  ISETP.GE.AND P0, PT, R5.reuse, UR5, PT ;  /* 0x0000000505007c0c */ /* 0x040fe2000bf06270 */
[----:B------:R-:W-:-:S03]  /*0910*/  VIADD R15, R5, 0x1 ;  /* 0x00000001050f7836 */ /* 0x000fc60000000000 */
[----:B------:R-:W-:Y:S02]  /*0920*/  ISETP.LT.OR P0, PT, R5, RZ, P0 ;  /* 0x000000ff0500720c */ /* 0x000fe40000701670 */
[----:B------:R-:W-:-:S04]  /*0930*/  ISETP.GE.AND P1, PT, R15, UR5, PT ;  /* 0x000000050f007c0c */ /* 0x000fc8000bf26270 */
[----:B------:R-:W-:-:S07]  /*0940*/  ISETP.LT.OR P1, PT, R15, RZ, P1 ;  /* 0x000000ff0f00720c */ /* 0x000fce0000f21670 */
[----:B------:R-:W1:Y:S01]  /*0950*/  @!P0 LDC.64 R8, c[0x0][0x380] ;  /* 0x0000e000ff088b82 */ /* 0x000e620000000a00 */
[----:B0-----:R-:W-:-:S07]  /*0960*/  IMAD.WIDE.U32 R10, R3, 0x4, R6 ;  /* 0x00000004030a7825 */ /* 0x001fce00078e0006 */
[----:B------:R-:W0:Y:S01]  /*0970*/  @!P1 LDC.64 R12, c[0x0][0x380] ;  /* 0x0000e000ff0c9b82 */ /* 0x000e220000000a00 */
[----:B-1----:R-:W-:Y:S02]  /*0980*/  @!P0 IMAD.WIDE.U32 R6, R5, 0x4, R8 ;  /* 0x0000000405068825 */ /* 0x002fe400078e0008 */
[----:B------:R-:W2:Y:S04]  /*0990*/  @!P0 LDG.E R5, desc[UR8][R10.64] ;  /* 0x000000080a058981 */ /* 0x000ea8000c1e1900 */
[----:B------:R-:W2:Y:S01]  /*09a0*/  @!P0 LDG.E R7, desc[UR8][R6.64] ;  /* 0x0000000806078981 */ /* 0x000ea2000c1e1900 */
[----:B0-----:R-:W-:-:S03]  /*09b0*/  @!P1 IMAD.WIDE.U32 R8, R15, 0x4, R12 ;  /* 0x000000040f089825 */ /* 0x001fc600078e000c */
[----:B------:R-:W3:Y:S04]  /*09c0*/  @!P1 LDG.E R12, desc[UR8][R10.64+0x4] ;  /* 0x000004080a0c9981 */ /* 0x000ee8000c1e1900 */
[----:B------:R-:W3:Y:S01]  /*09d0*/  @!P1 LDG.E R9, desc[UR8][R8.64] ;  /* 0x0000000808099981 */ /* 0x000ee2000c1e1900 */
[----:B------:R-:W-:Y:S01]  /*09e0*/  IADD3 R3, PT, PT, R3, 0x2, RZ ;  /* 0x0000000203037810 */ /* 0x000fe20007ffe0ff */
[----:B--2---:R-:W-:-:S04]  /*09f0*/  @!P0 IMAD R0, R7, R5, R0 ;  /* 0x0000000507008224 */ /* 0x004fc800078e0200 */
[----:B---3--:R-:W-:-:S07]  /*0a00*/  @!P1 IMAD R0, R9, R12, R0 ;  /* 0x0000000c09009224 */ /* 0x008fce00078e0200 */
.L_x_4:
[----:B------:R-:W-:Y:S05]  /*0a10*/  BRA.U UP1, `(.L_x_0) ;  /* 0x0000000101347547 */ /* 0x000fea000b800000 */
[----:B------:R-:W-:Y:S01]  /*0a20*/  IADD3 R9, PT, PT, R4, R3, RZ ;  /* 0x0000000304097210 */ /* 0x000fe20007ffe0ff */
[----:B------:R-:W-:Y:S03]  /*0a30*/  BSSY.RECONVERGENT B0, `(.L_x_0) ;  /* 0x000000b000007945 */ /* 0x000fe60003800200 */
[----:B------:R-:W-:-:S04]  /*0a40*/  ISETP.GE.AND P0, PT, R9, UR5, PT ;  /* 0x0000000509007c0c */ /* 0x000fc8000bf06270 */
[----:B------:R-:W-:-:S13]  /*0a50*/  ISETP.LT.OR P0, PT, R9, RZ, P0 ;  /* 0x000000ff0900720c */ /* 0x000fda0000701670 */
[----:B------:R-:W-:Y:S05]  /*0a60*/  @P0 BRA `(.L_x_5) ;  /* 0x00000000001c0947 */ /* 0x000fea0003800000 */
[----:B------:R-:W0:Y:S08]  /*0a70*/  LDC.64 R4, c[0x0][0x380] ;  /* 0x0000e000ff047b82 */ /* 0x000e300000000a00 */
[----:B------:R-:W1:Y:S01]  /*0a80*/  LDC.64 R6, c[0x0][0x390] ;  /* 0x0000e400ff067b82 */ /* 0x000e620000000a00 */
[----:B0-----:R-:W-:-:S06]  /*0a90*/  IMAD.WIDE.U32 R4, R9, 0x4, R4 ;  /* 0x0000000409047825 */ /* 0x001fcc00078e0004 */
[----:B------:R-:W2:Y:S01]  /*0aa0*/  LDG.E R5, desc[UR8][R4.64] ;  /* 0x0000000804057981 */ /* 0x000ea2000c1e1900 */
[----:B-1----:R-:W-:-:S06]  /*0ab0*/  IMAD.WIDE.U32 R6, R3, 0x4, R6 ;  /* 0x0000000403067825 */ /* 0x002fcc00078e0006 */
[----:B------:R-:W2:Y:S02]  /*0ac0*/  LDG.E R6, desc[UR8][R6.64] ;  /* 0x0000000806067981 */ /* 0x000ea4000c1e1900 */
[----:B--2---:R-:W-:-:S07]  /*0ad0*/  IMAD R0, R5, R6, R0 ;  /* 0x0000000605007224 */ /* 0x004fce00078e0200 */
.L_x_5:
[----:B------:R-:W-:Y:S05]  /*0ae0*/  BSYNC.RECONVERGENT B0 ;  /* 0x0000000000007941 */ /* 0x000fea0003800200 */
.L_x_0:
[----:B------:R-:W0:Y:S02]  /*0af0*/  LDC.64 R4, c[0x0][0x388] ;  /* 0x0000e200ff047b82 */ /* 0x000e240000000a00 */
[----:B0-----:R-:W-:-:S05]  /*0b00*/  IMAD.WIDE R2, R2, 0x4, R4 ;  /* 0x0000000402027825 */ /* 0x001fca00078e0204 */
[----:B------:R-:W-:Y:S01]  /*0b10*/  STG.E desc[UR8][R2.64], R0 ;  /* 0x0000000002007986 */ /* 0x000fe2000c101908 */
[----:B------:R-:W-:Y:S05]  /*0b20*/  EXIT ;  /* 0x000000000000794d */ /* 0x000fea0003800000 */
.L_x_6:
[----:B------:R-:W-:-:S00]  /*0b30*/  BRA `(.L_x_6) ;  /* 0xfffffffc00fc7947 */ /* 0x000fc0000383ffff */
[----:B------:R-:W-:-:S00]  /*0b40*/  NOP ;  /* 0x0000000000007918 */ /* 0x000fc00000000000 */
        /* <DEDUP_REMOVED lines=11> */
.L_x_7:


//--------------------- .nv.shared.reserved.0     --------------------------
	.section	.nv.shared.reserved.0,"aw",@nobits
	.weak		__nv_reservedSMEM_offset_0_alias
	.size		__nv_reservedSMEM_offset_0_alias, 0, 64
	.other		__nv_reservedSMEM_offset_0_alias,@"STO_CUDA_RESERVED_SHARED STV_DEFAULT"
__nv_reservedSMEM_offset_0_alias:
	.zero		0
	.zero		64


//--------------------- .nv.constant0._Z14convolution_1dPiS_S_ii --------------------------
	.section	.nv.constant0._Z14convolution_1dPiS_S_ii,"a",@progbits
	.sectionflags	@""
	.align	4
.nv.constant0._Z14convolution_1dPiS_S_ii:
	.zero		928


//--------------------- SYMBOLS --------------------------

	.type		.nv.reservedSmem.offset0,@object
	.size		.nv.reservedSmem.offset0,0x4
